	.headerflags	@"EF_CUDA_TEXMODE_UNIFIED EF_CUDA_64BIT_ADDRESS EF_CUDA_ACCELERATORS EF_CUDA_SM90 EF_CUDA_VIRTUAL_SM(EF_CUDA_SM90)"
	.elftype	@"ET_EXEC"


//--------------------- .nv.info                  --------------------------
	.section	.nv.info,"",@"SHT_CUDA_INFO"
	.align	4


	//----- nvinfo : EIATTR_REGCOUNT
	.align		4
        /*0000*/ 	.byte	0x04, 0x2f
        /*0002*/ 	.short	(.L_1 - .L_0)
	.align		4
.L_0:
        /*0004*/ 	.word	index@(triton_poi_fused_add_convolution_mul_relu_33)
        /*0008*/ 	.word	0x00000020


	//----- nvinfo : EIATTR_MIN_STACK_SIZE
	.align		4
.L_1:
        /*000c*/ 	.byte	0x04, 0x12
        /*000e*/ 	.short	(.L_3 - .L_2)
	.align		4
.L_2:
        /*0010*/ 	.word	index@(triton_poi_fused_add_convolution_mul_relu_33)
        /*0014*/ 	.word	0x00000000


	//----- nvinfo : EIATTR_FRAME_SIZE
	.align		4
.L_3:
        /*0018*/ 	.byte	0x04, 0x11
        /*001a*/ 	.short	(.L_5 - .L_4)
	.align		4
.L_4:
        /*001c*/ 	.word	index@(triton_poi_fused_add_convolution_mul_relu_33)
        /*0020*/ 	.word	0x00000000


	//----- nvinfo : EIATTR_MIN_STACK_SIZE
	.align		4
.L_5:
        /*0024*/ 	.byte	0x04, 0x12
        /*0026*/ 	.short	(.L_7 - .L_6)
	.align		4
.L_6:
        /*0028*/ 	.word	index@(triton_poi_fused_add_convolution_mul_relu_33)
        /*002c*/ 	.word	0x00000000
.L_7:


//--------------------- .nv.info.triton_poi_fused_add_convolution_mul_relu_33 --------------------------
	.section	.nv.info.triton_poi_fused_add_convolution_mul_relu_33,"",@"SHT_CUDA_INFO"
	.sectionflags	@""
	.align	4


	//----- nvinfo : EIATTR_CUDA_API_VERSION
	.align		4
        /*0000*/ 	.byte	0x04, 0x37
        /*0002*/ 	.short	(.L_9 - .L_8)
.L_8:
        /*0004*/ 	.word	0x0000007c


	//----- nvinfo : EIATTR_KPARAM_INFO
	.align		4
.L_9:
        /*0008*/ 	.byte	0x04, 0x17
        /*000a*/ 	.short	(.L_11 - .L_10)
.L_10:
        /*000c*/ 	.word	0x00000000
        /*0010*/ 	.short	0x0003
        /*0012*/ 	.short	0x0018
        /*0014*/ 	.byte	0x00, 0xf0, 0x11, 0x00


	//----- nvinfo : EIATTR_KPARAM_INFO
	.align		4
.L_11:
        /*0018*/ 	.byte	0x04, 0x17
        /*001a*/ 	.short	(.L_13 - .L_12)
.L_12:
        /*001c*/ 	.word	0x00000000
        /*0020*/ 	.short	0x0002
        /*0022*/ 	.short	0x0010
        /*0024*/ 	.byte	0x00, 0xf4, 0x21, 0x00


	//----- nvinfo : EIATTR_KPARAM_INFO
	.align		4
.L_13:
        /*0028*/ 	.byte	0x04, 0x17
        /*002a*/ 	.short	(.L_15 - .L_14)
.L_14:
        /*002c*/ 	.word	0x00000000
        /*0030*/ 	.short	0x0001
        /*0032*/ 	.short	0x0008
        /*0034*/ 	.byte	0x00, 0xf4, 0x21, 0x00


	//----- nvinfo : EIATTR_KPARAM_INFO
	.align		4
.L_15:
        /*0038*/ 	.byte	0x04, 0x17
        /*003a*/ 	.short	(.L_17 - .L_16)
.L_16:
        /*003c*/ 	.word	0x00000000
        /*0040*/ 	.short	0x0000
        /*0042*/ 	.short	0x0000
        /*0044*/ 	.byte	0x00, 0xf4, 0x21, 0x00


	//----- nvinfo : EIATTR_SPARSE_MMA_MASK
	.align		4
.L_17:
        /*0048*/ 	.byte	0x03, 0x50
        /*004a*/ 	.short	0x0000


	//----- nvinfo : EIATTR_MAXREG_COUNT
	.align		4
        /*004c*/ 	.byte	0x03, 0x1b
        /*004e*/ 	.short	0x00ff


	//----- nvinfo : EIATTR_EXIT_INSTR_OFFSETS
	.align		4
        /*0050*/ 	.byte	0x04, 0x1c
        /*0052*/ 	.short	(.L_19 - .L_18)


	//   ....[0]....
.L_18:
        /*0054*/ 	.word	0x000004c0


	//   ....[1]....
        /*0058*/ 	.word	0x000004e0


	//----- nvinfo : EIATTR_REQNTID
	.align		4
.L_19:
        /*005c*/ 	.byte	0x04, 0x10
        /*005e*/ 	.short	(.L_21 - .L_20)
.L_20:
        /*0060*/ 	.word	0x00000080
        /*0064*/ 	.word	0x00000001
        /*0068*/ 	.word	0x00000001


	//----- nvinfo : EIATTR_CBANK_PARAM_SIZE
	.align		4
.L_21:
        /*006c*/ 	.byte	0x03, 0x19
        /*006e*/ 	.short	0x001c


	//----- nvinfo : EIATTR_PARAM_CBANK
	.align		4
        /*0070*/ 	.byte	0x04, 0x0a
        /*0072*/ 	.short	(.L_23 - .L_22)
	.align		4
.L_22:
        /*0074*/ 	.word	index@(.nv.constant0.triton_poi_fused_add_convolution_mul_relu_33)
        /*0078*/ 	.short	0x0210
        /*007a*/ 	.short	0x001c


	//----- nvinfo : EIATTR_SW_WAR
	.align		4
.L_23:
        /*007c*/ 	.byte	0x04, 0x36
        /*007e*/ 	.short	(.L_25 - .L_24)
.L_24:
        /*0080*/ 	.word	0x00000008
.L_25:


//--------------------- .nv.callgraph             --------------------------
	.section	.nv.callgraph,"",@"SHT_CUDA_CALLGRAPH"
	.align	4
	.sectionentsize	8
	.align		4
        /*0000*/ 	.word	0x00000000
	.align		4
        /*0004*/ 	.word	0xffffffff
	.align		4
        /*0008*/ 	.word	0x00000000
	.align		4
        /*000c*/ 	.word	0xfffffffe
	.align		4
        /*0010*/ 	.word	0x00000000
	.align		4
        /*0014*/ 	.word	0xfffffffd
	.align		4
        /*0018*/ 	.word	0x00000000
	.align		4
        /*001c*/ 	.word	0xfffffffc


//--------------------- .text.triton_poi_fused_add_convolution_mul_relu_33 --------------------------
	.section	.text.triton_poi_fused_add_convolution_mul_relu_33,"ax",@progbits
	.align	128
        .global         triton_poi_fused_add_convolution_mul_relu_33
        .type           triton_poi_fused_add_convolution_mul_relu_33,@function
        .size           triton_poi_fused_add_convolution_mul_relu_33,(.L_x_1 - triton_poi_fused_add_convolution_mul_relu_33)
        .other          triton_poi_fused_add_convolution_mul_relu_33,@"STO_CUDA_ENTRY STV_DEFAULT"
triton_poi_fused_add_convolution_mul_relu_33:
.text.triton_poi_fused_add_convolution_mul_relu_33:
[----:B------:R-:W0:Y:S02]  /*0000*/  LDC R1, c[0x0][0x28] ;  /* 0x00000a00ff017b82 */ /* 0x000e240000000800 */
[----:B------:R-:W1:Y:S01]  /*0010*/  S2R R0, SR_TID.X ;  /* 0x0000000000007919 */ /* 0x000e620000002100 */
[----:B------:R-:W2:Y:S01]  /*0020*/  LDC.64 R12, c[0x0][0x218] ;  /* 0x00008600ff0c7b82 */ /* 0x000ea20000000a00 */
[----:B------:R-:W-:Y:S02]  /*0030*/  CS2R R6, SRZ ;  /* 0x0000000000067805 */ /* 0x000fe4000001ff00 */
[----:B------:R-:W-:Y:S01]  /*0040*/  CS2R R8, SRZ ;  /* 0x0000000000087805 */ /* 0x000fe2000001ff00 */
[----:B------:R-:W3:Y:S01]  /*0050*/  S2R R3, SR_CTAID.X ;  /* 0x0000000000037919 */ /* 0x000ee20000002500 */
[----:B------:R-:W-:-:S03]  /*0060*/  ULDC.64 UR4, c[0x0][0x208] ;  /* 0x0000820000047ab9 */ /* 0x000fc60000000a00 */
[----:B------:R-:W4:Y:S01]  /*0070*/  LDC.64 R16, c[0x0][0x220] ;  /* 0x00008800ff107b82 */ /* 0x000f220000000a00 */
[----:B-1----:R-:W-:-:S05]  /*0080*/  IMAD.SHL.U32 R0, R0, 0x4, RZ ;  /* 0x0000000400007824 */ /* 0x002fca00078e00ff */
[----:B------:R-:W-:-:S05]  /*0090*/  LOP3.LUT R0, R0, 0x1fc, RZ, 0xc0, !PT ;  /* 0x000001fc00007812 */ /* 0x000fca00078ec0ff */
[----:B---3--:R-:W-:Y:S02]  /*00a0*/  IMAD R28, R3, 0x400, R0 ;  /* 0x00000400031c7824 */ /* 0x008fe400078e0200 */
[----:B------:R-:W1:Y:S02]  /*00b0*/  LDC.64 R2, c[0x0][0x210] ;  /* 0x00008400ff027b82 */ /* 0x000e640000000a00 */
[C---:B------:R-:W-:Y:S01]  /*00c0*/  IMAD.HI R0, R28.reuse, 0x66666667, RZ ;  /* 0x666666671c007827 */ /* 0x040fe200078e02ff */
[----:B------:R-:W-:-:S04]  /*00d0*/  ISETP.GE.AND P5, PT, R28, 0x48ad00, PT ;  /* 0x0048ad001c00780c */ /* 0x000fc80003fa6270 */
[----:B------:R-:W-:-:S04]  /*00e0*/  SHF.R.U32.HI R5, RZ, 0x1f, R0 ;  /* 0x0000001fff057819 */ /* 0x000fc80000011600 */
[----:B------:R-:W-:Y:S01]  /*00f0*/  LEA.HI.SX32 R11, R0, R5, 0x19 ;  /* 0x00000005000b7211 */ /* 0x000fe200078fcaff */
[----:B------:R-:W-:Y:S01]  /*0100*/  VIADD R0, R28, 0x200 ;  /* 0x000002001c007836 */ /* 0x000fe20000000000 */
[----:B------:R-:W-:-:S03]  /*0110*/  CS2R R4, SRZ ;  /* 0x0000000000047805 */ /* 0x000fc6000001ff00 */
[----:B------:R-:W-:-:S04]  /*0120*/  IMAD.HI R18, R0, 0x66666667, RZ ;  /* 0x6666666700127827 */ /* 0x000fc800078e02ff */
[----:B------:R-:W-:Y:S01]  /*0130*/  IMAD R15, R11, -0x140, R28 ;  /* 0xfffffec00b0f7824 */ /* 0x000fe200078e021c */
[----:B------:R-:W-:Y:S02]  /*0140*/  SHF.R.U32.HI R19, RZ, 0x1f, R18 ;  /* 0x0000001fff137819 */ /* 0x000fe40000011612 */
[----:B------:R-:W-:Y:S02]  /*0150*/  CS2R R10, SRZ ;  /* 0x00000000000a7805 */ /* 0x000fe4000001ff00 */
[----:B------:R-:W-:Y:S01]  /*0160*/  ISETP.GE.AND P0, PT, R0, 0x48ad00, PT ;  /* 0x0048ad000000780c */ /* 0x000fe20003f06270 */
[----:B-1----:R-:W-:Y:S01]  /*0170*/  IMAD.WIDE R2, R28, 0x4, R2 ;  /* 0x000000041c027825 */ /* 0x002fe200078e0202 */
[----:B------:R-:W-:-:S03]  /*0180*/  LEA.HI.SX32 R19, R18, R19, 0x19 ;  /* 0x0000001312137211 */ /* 0x000fc600078fcaff */
[----:B--2---:R-:W-:Y:S01]  /*0190*/  IMAD.WIDE R14, R15, 0x4, R12 ;  /* 0x000000040f0e7825 */ /* 0x004fe200078e020c */
[----:B------:R-:W2:Y:S03]  /*01a0*/  @!P5 LDG.E.128 R8, desc[UR4][R2.64] ;  /* 0x000000040208d981 */ /* 0x000ea6000c1e1d00 */
[----:B------:R-:W-:Y:S01]  /*01b0*/  IMAD R19, R19, -0x140, R0 ;  /* 0xfffffec013137824 */ /* 0x000fe200078e0200 */
[----:B------:R1:W2:Y:S01]  /*01c0*/  @!P5 LDG.E.EL.128 R4, desc[UR4][R14.64] ;  /* 0x000000040e04d981 */ /* 0x0002a2000c2e1d00 */
[----:B------:R-:W-:Y:S02]  /*01d0*/  CS2R R20, SRZ ;  /* 0x0000000000147805 */ /* 0x000fe4000001ff00 */
[----:B------:R-:W-:Y:S01]  /*01e0*/  CS2R R22, SRZ ;  /* 0x0000000000167805 */ /* 0x000fe2000001ff00 */
[----:B------:R-:W-:Y:S01]  /*01f0*/  IMAD.WIDE R24, R19, 0x4, R12 ;  /* 0x0000000413187825 */ /* 0x000fe200078e020c */
[----:B------:R-:W-:-:S03]  /*0200*/  CS2R R12, SRZ ;  /* 0x00000000000c7805 */ /* 0x000fc6000001ff00 */
[----:B----4-:R-:W-:Y:S01]  /*0210*/  IMAD.WIDE R28, R28, 0x4, R16 ;  /* 0x000000041c1c7825 */ /* 0x010fe200078e0210 */
[----:B-1----:R-:W-:Y:S02]  /*0220*/  CS2R R14, SRZ ;  /* 0x00000000000e7805 */ /* 0x002fe4000001ff00 */
[----:B------:R-:W-:Y:S02]  /*0230*/  CS2R R16, SRZ ;  /* 0x0000000000107805 */ /* 0x000fe4000001ff00 */
[----:B------:R-:W-:Y:S01]  /*0240*/  CS2R R18, SRZ ;  /* 0x0000000000127805 */ /* 0x000fe2000001ff00 */
[----:B------:R-:W3:Y:S01]  /*0250*/  @!P5 LDG.E.128 R20, desc[UR4][R28.64] ;  /* 0x000000041c14d981 */ /* 0x000ee2000c1e1d00 */
[----:B------:R-:W-:-:S03]  /*0260*/  CS2R R26, SRZ ;  /* 0x00000000001a7805 */ /* 0x000fc6000001ff00 */
[----:B------:R1:W4:Y:S04]  /*0270*/  @!P0 LDG.E.EL.128 R12, desc[UR4][R24.64] ;  /* 0x00000004180c8981 */ /* 0x000328000c2e1d00 */
[----:B------:R-:W4:Y:S01]  /*0280*/  @!P0 LDG.E.128 R16, desc[UR4][R2.64+0x800] ;  /* 0x0008000402108981 */ /* 0x000f22000c1e1d00 */
[----:B-1----:R-:W-:-:S06]  /*0290*/  CS2R R24, SRZ ;  /* 0x0000000000187805 */ /* 0x002fcc000001ff00 */
[----:B------:R-:W5:Y:S01]  /*02a0*/  @!P0 LDG.E.128 R24, desc[UR4][R28.64+0x800] ;  /* 0x000800041c188981 */ /* 0x000f62000c1e1d00 */
[----:B--2---:R-:W-:Y:S01]  /*02b0*/  FADD R0, R7, R11 ;  /* 0x0000000b07007221 */ /* 0x004fe20000000000 */
[----:B------:R-:W-:Y:S01]  /*02c0*/  FADD R7, R6, R10 ;  /* 0x0000000a06077221 */ /* 0x000fe20000000000 */
[----:B------:R-:W-:Y:S01]  /*02d0*/  FADD R6, R5, R9 ;  /* 0x0000000905067221 */ /* 0x000fe20000000000 */
[----:B------:R-:W-:Y:S01]  /*02e0*/  FADD R5, R4, R8 ;  /* 0x0000000804057221 */ /* 0x000fe20000000000 */
[----:B---3--:R-:W-:Y:S01]  /*02f0*/  FFMA R0, R0, 0.17000000178813934326, R23 ;  /* 0x3e2e147b00007823 */ /* 0x008fe20000000017 */
[----:B------:R-:W-:Y:S01]  /*0300*/  FFMA R22, R7, 0.17000000178813934326, R22 ;  /* 0x3e2e147b07167823 */ /* 0x000fe20000000016 */
[----:B------:R-:W-:Y:S01]  /*0310*/  FFMA R21, R6, 0.17000000178813934326, R21 ;  /* 0x3e2e147b06157823 */ /* 0x000fe20000000015 */
[----:B------:R-:W-:Y:S02]  /*0320*/  FFMA R20, R5, 0.17000000178813934326, R20 ;  /* 0x3e2e147b05147823 */ /* 0x000fe40000000014 */
[----:B------:R-:W-:-:S02]  /*0330*/  FSETP.GEU.AND P1, PT, R0, RZ, PT ;  /* 0x000000ff0000720b */ /* 0x000fc40003f2e000 */
[----:B------:R-:W-:Y:S01]  /*0340*/  FSETP.GEU.AND P2, PT, R22, RZ, PT ;  /* 0x000000ff1600720b */ /* 0x000fe20003f4e000 */
[----:B----4-:R-:W-:Y:S01]  /*0350*/  FADD R8, R15, R19 ;  /* 0x000000130f087221 */ /* 0x010fe20000000000 */
[----:B------:R-:W-:Y:S01]  /*0360*/  FADD R9, R14, R18 ;  /* 0x000000120e097221 */ /* 0x000fe20000000000 */
[----:B------:R-:W-:Y:S01]  /*0370*/  FADD R10, R13, R17 ;  /* 0x000000110d0a7221 */ /* 0x000fe20000000000 */
[----:B------:R-:W-:Y:S01]  /*0380*/  FADD R11, R12, R16 ;  /* 0x000000100c0b7221 */ /* 0x000fe20000000000 */
[----:B------:R-:W-:Y:S02]  /*0390*/  FSETP.GEU.AND P3, PT, R21, RZ, PT ;  /* 0x000000ff1500720b */ /* 0x000fe40003f6e000 */
[----:B------:R-:W-:Y:S02]  /*03a0*/  FSETP.GEU.AND P4, PT, R20, RZ, PT ;  /* 0x000000ff1400720b */ /* 0x000fe40003f8e000 */
[----:B------:R-:W-:Y:S02]  /*03b0*/  SEL R7, R0, RZ, P1 ;  /* 0x000000ff00077207 */ /* 0x000fe40000800000 */
[----:B------:R-:W-:Y:S01]  /*03c0*/  SEL R6, R22, RZ, P2 ;  /* 0x000000ff16067207 */ /* 0x000fe20001000000 */
[----:B-----5:R-:W-:Y:S01]  /*03d0*/  FFMA R8, R8, 0.17000000178813934326, R27 ;  /* 0x3e2e147b08087823 */ /* 0x020fe2000000001b */
[----:B------:R-:W-:Y:S01]  /*03e0*/  FFMA R9, R9, 0.17000000178813934326, R26 ;  /* 0x3e2e147b09097823 */ /* 0x000fe2000000001a */
[----:B------:R-:W-:Y:S01]  /*03f0*/  FFMA R10, R10, 0.17000000178813934326, R25 ;  /* 0x3e2e147b0a0a7823 */ /* 0x000fe20000000019 */
[----:B------:R-:W-:Y:S01]  /*0400*/  FFMA R11, R11, 0.17000000178813934326, R24 ;  /* 0x3e2e147b0b0b7823 */ /* 0x000fe20000000018 */
[----:B------:R-:W-:-:S02]  /*0410*/  SEL R5, R21, RZ, P3 ;  /* 0x000000ff15057207 */ /* 0x000fc40001800000 */
[----:B------:R-:W-:Y:S02]  /*0420*/  SEL R4, R20, RZ, P4 ;  /* 0x000000ff14047207 */ /* 0x000fe40002000000 */
[----:B------:R-:W-:Y:S02]  /*0430*/  FSETP.GEU.AND P1, PT, R8, RZ, PT ;  /* 0x000000ff0800720b */ /* 0x000fe40003f2e000 */
[----:B------:R-:W-:Y:S01]  /*0440*/  FSETP.GEU.AND P2, PT, R9, RZ, PT ;  /* 0x000000ff0900720b */ /* 0x000fe20003f4e000 */
[----:B------:R1:W-:Y:S01]  /*0450*/  @!P5 STG.E.128 desc[UR4][R2.64], R4 ;  /* 0x000000040200d986 */ /* 0x0003e2000c101d04 */
[----:B------:R-:W-:Y:S02]  /*0460*/  FSETP.GEU.AND P3, PT, R10, RZ, PT ;  /* 0x000000ff0a00720b */ /* 0x000fe40003f6e000 */
[----:B------:R-:W-:Y:S02]  /*0470*/  FSETP.GEU.AND P4, PT, R11, RZ, PT ;  /* 0x000000ff0b00720b */ /* 0x000fe40003f8e000 */
[----:B------:R-:W-:-:S02]  /*0480*/  SEL R15, R8, RZ, P1 ;  /* 0x000000ff080f7207 */ /* 0x000fc40000800000 */
[----:B------:R-:W-:Y:S02]  /*0490*/  SEL R14, R9, RZ, P2 ;  /* 0x000000ff090e7207 */ /* 0x000fe40001000000 */
[----:B------:R-:W-:Y:S02]  /*04a0*/  SEL R13, R10, RZ, P3 ;  /* 0x000000ff0a0d7207 */ /* 0x000fe40001800000 */
[----:B------:R-:W-:Y:S01]  /*04b0*/  SEL R12, R11, RZ, P4 ;  /* 0x000000ff0b0c7207 */ /* 0x000fe20002000000 */
[----:B------:R-:W-:Y:S06]  /*04c0*/  @P0 EXIT ;  /* 0x000000000000094d */ /* 0x000fec0003800000 */
[----:B------:R-:W-:Y:S01]  /*04d0*/  STG.E.128 desc[UR4][R2.64+0x800], R12 ;  /* 0x0008000c02007986 */ /* 0x000fe2000c101d04 */
[----:B------:R-:W-:Y:S05]  /*04e0*/  EXIT ;  /* 0x000000000000794d */ /* 0x000fea0003800000 */
.L_x_0:
[----:B------:R-:W-:-:S00]  /*04f0*/  BRA `(.L_x_0) ;  /* 0xfffffffc00fc7947 */ /* 0x000fc0000383ffff */
[----:B------:R-:W-:-:S00]  /*0500*/  NOP ;  /* 0x0000000000007918 */ /* 0x000fc00000000000 */
[----:B------:R-:W-:-:S00]  /*0510*/  NOP ;  /* 0x0000000000007918 */ /* 0x000fc00000000000 */
[----:B------:R-:W-:-:S00]  /*0520*/  NOP ;  /* 0x0000000000007918 */ /* 0x000fc00000000000 */
[----:B------:R-:W-:-:S00]  /*0530*/  NOP ;  /* 0x0000000000007918 */ /* 0x000fc00000000000 */
[----:B------:R-:W-:-:S00]  /*0540*/  NOP ;  /* 0x0000000000007918 */ /* 0x000fc00000000000 */
[----:B------:R-:W-:-:S00]  /*0550*/  NOP ;  /* 0x0000000000007918 */ /* 0x000fc00000000000 */
[----:B------:R-:W-:-:S00]  /*0560*/  NOP ;  /* 0x0000000000007918 */ /* 0x000fc00000000000 */
[----:B------:R-:W-:-:S00]  /*0570*/  NOP ;  /* 0x0000000000007918 */ /* 0x000fc00000000000 */
.L_x_1:


//--------------------- .nv.constant0.triton_poi_fused_add_convolution_mul_relu_33 --------------------------
	.section	.nv.constant0.triton_poi_fused_add_convolution_mul_relu_33,"a",@progbits
	.sectionflags	@""
	.align	4
.nv.constant0.triton_poi_fused_add_convolution_mul_relu_33:
	.zero		556
